	.headerflags	@"EF_CUDA_TEXMODE_UNIFIED EF_CUDA_64BIT_ADDRESS EF_CUDA_ACCELERATORS EF_CUDA_SM90 EF_CUDA_VIRTUAL_SM(EF_CUDA_SM90)"
	.elftype	@"ET_EXEC"


//--------------------- .nv.info                  --------------------------
	.section	.nv.info,"",@"SHT_CUDA_INFO"
	.align	4


	//----- nvinfo : EIATTR_REGCOUNT
	.align		4
        /*0000*/ 	.byte	0x04, 0x2f
        /*0002*/ 	.short	(.L_1 - .L_0)
	.align		4
.L_0:
        /*0004*/ 	.word	index@(triton_poi_fused__unsafe_index_add_convolution_mul_relu_sub_29)
        /*0008*/ 	.word	0x0000001e


	//----- nvinfo : EIATTR_MIN_STACK_SIZE
	.align		4
.L_1:
        /*000c*/ 	.byte	0x04, 0x12
        /*000e*/ 	.short	(.L_3 - .L_2)
	.align		4
.L_2:
        /*0010*/ 	.word	index@(triton_poi_fused__unsafe_index_add_convolution_mul_relu_sub_29)
        /*0014*/ 	.word	0x00000000


	//----- nvinfo : EIATTR_FRAME_SIZE
	.align		4
.L_3:
        /*0018*/ 	.byte	0x04, 0x11
        /*001a*/ 	.short	(.L_5 - .L_4)
	.align		4
.L_4:
        /*001c*/ 	.word	index@(triton_poi_fused__unsafe_index_add_convolution_mul_relu_sub_29)
        /*0020*/ 	.word	0x00000000


	//----- nvinfo : EIATTR_MIN_STACK_SIZE
	.align		4
.L_5:
        /*0024*/ 	.byte	0x04, 0x12
        /*0026*/ 	.short	(.L_7 - .L_6)
	.align		4
.L_6:
        /*0028*/ 	.word	index@(triton_poi_fused__unsafe_index_add_convolution_mul_relu_sub_29)
        /*002c*/ 	.word	0x00000000
.L_7:


//--------------------- .nv.info.triton_poi_fused__unsafe_index_add_convolution_mul_relu_sub_29 --------------------------
	.section	.nv.info.triton_poi_fused__unsafe_index_add_convolution_mul_relu_sub_29,"",@"SHT_CUDA_INFO"
	.sectionflags	@""
	.align	4


	//----- nvinfo : EIATTR_CUDA_API_VERSION
	.align		4
        /*0000*/ 	.byte	0x04, 0x37
        /*0002*/ 	.short	(.L_9 - .L_8)
.L_8:
        /*0004*/ 	.word	0x0000007c


	//----- nvinfo : EIATTR_KPARAM_INFO
	.align		4
.L_9:
        /*0008*/ 	.byte	0x04, 0x17
        /*000a*/ 	.short	(.L_11 - .L_10)
.L_10:
        /*000c*/ 	.word	0x00000000
        /*0010*/ 	.short	0x000c
        /*0012*/ 	.short	0x0060
        /*0014*/ 	.byte	0x00, 0xf0, 0x11, 0x00


	//----- nvinfo : EIATTR_KPARAM_INFO
	.align		4
.L_11:
        /*0018*/ 	.byte	0x04, 0x17
        /*001a*/ 	.short	(.L_13 - .L_12)
.L_12:
        /*001c*/ 	.word	0x00000000
        /*0020*/ 	.short	0x000b
        /*0022*/ 	.short	0x0058
        /*0024*/ 	.byte	0x00, 0xf4, 0x21, 0x00


	//----- nvinfo : EIATTR_KPARAM_INFO
	.align		4
.L_13:
        /*0028*/ 	.byte	0x04, 0x17
        /*002a*/ 	.short	(.L_15 - .L_14)
.L_14:
        /*002c*/ 	.word	0x00000000
        /*0030*/ 	.short	0x000a
        /*0032*/ 	.short	0x0050
        /*0034*/ 	.byte	0x00, 0xf4, 0x21, 0x00


	//----- nvinfo : EIATTR_KPARAM_INFO
	.align		4
.L_15:
        /*0038*/ 	.byte	0x04, 0x17
        /*003a*/ 	.short	(.L_17 - .L_16)
.L_16:
        /*003c*/ 	.word	0x00000000
        /*0040*/ 	.short	0x0009
        /*0042*/ 	.short	0x0048
        /*0044*/ 	.byte	0x00, 0xf4, 0x21, 0x00


	//----- nvinfo : EIATTR_KPARAM_INFO
	.align		4
.L_17:
        /*0048*/ 	.byte	0x04, 0x17
        /*004a*/ 	.short	(.L_19 - .L_18)
.L_18:
        /*004c*/ 	.word	0x00000000
        /*0050*/ 	.short	0x0008
        /*0052*/ 	.short	0x0040
        /*0054*/ 	.byte	0x00, 0xf4, 0x21, 0x00


	//----- nvinfo : EIATTR_KPARAM_INFO
	.align		4
.L_19:
        /*0058*/ 	.byte	0x04, 0x17
        /*005a*/ 	.short	(.L_21 - .L_20)
.L_20:
        /*005c*/ 	.word	0x00000000
        /*0060*/ 	.short	0x0007
        /*0062*/ 	.short	0x0038
        /*0064*/ 	.byte	0x00, 0xf4, 0x21, 0x00


	//----- nvinfo : EIATTR_KPARAM_INFO
	.align		4
.L_21:
        /*0068*/ 	.byte	0x04, 0x17
        /*006a*/ 	.short	(.L_23 - .L_22)
.L_22:
        /*006c*/ 	.word	0x00000000
        /*0070*/ 	.short	0x0006
        /*0072*/ 	.short	0x0030
        /*0074*/ 	.byte	0x00, 0xf4, 0x21, 0x00


	//----- nvinfo : EIATTR_KPARAM_INFO
	.align		4
.L_23:
        /*0078*/ 	.byte	0x04, 0x17
        /*007a*/ 	.short	(.L_25 - .L_24)
.L_24:
        /*007c*/ 	.word	0x00000000
        /*0080*/ 	.short	0x0005
        /*0082*/ 	.short	0x0028
        /*0084*/ 	.byte	0x00, 0xf4, 0x21, 0x00


	//----- nvinfo : EIATTR_KPARAM_INFO
	.align		4
.L_25:
        /*0088*/ 	.byte	0x04, 0x17
        /*008a*/ 	.short	(.L_27 - .L_26)
.L_26:
        /*008c*/ 	.word	0x00000000
        /*0090*/ 	.short	0x0004
        /*0092*/ 	.short	0x0020
        /*0094*/ 	.byte	0x00, 0xf4, 0x21, 0x00


	//----- nvinfo : EIATTR_KPARAM_INFO
	.align		4
.L_27:
        /*0098*/ 	.byte	0x04, 0x17
        /*009a*/ 	.short	(.L_29 - .L_28)
.L_28:
        /*009c*/ 	.word	0x00000000
        /*00a0*/ 	.short	0x0003
        /*00a2*/ 	.short	0x0018
        /*00a4*/ 	.byte	0x00, 0xf4, 0x21, 0x00


	//----- nvinfo : EIATTR_KPARAM_INFO
	.align		4
.L_29:
        /*00a8*/ 	.byte	0x04, 0x17
        /*00aa*/ 	.short	(.L_31 - .L_30)
.L_30:
        /*00ac*/ 	.word	0x00000000
        /*00b0*/ 	.short	0x0002
        /*00b2*/ 	.short	0x0010
        /*00b4*/ 	.byte	0x00, 0xf4, 0x21, 0x00


	//----- nvinfo : EIATTR_KPARAM_INFO
	.align		4
.L_31:
        /*00b8*/ 	.byte	0x04, 0x17
        /*00ba*/ 	.short	(.L_33 - .L_32)
.L_32:
        /*00bc*/ 	.word	0x00000000
        /*00c0*/ 	.short	0x0001
        /*00c2*/ 	.short	0x0008
        /*00c4*/ 	.byte	0x00, 0xf4, 0x21, 0x00


	//----- nvinfo : EIATTR_KPARAM_INFO
	.align		4
.L_33:
        /*00c8*/ 	.byte	0x04, 0x17
        /*00ca*/ 	.short	(.L_35 - .L_34)
.L_34:
        /*00cc*/ 	.word	0x00000000
        /*00d0*/ 	.short	0x0000
        /*00d2*/ 	.short	0x0000
        /*00d4*/ 	.byte	0x00, 0xf4, 0x21, 0x00


	//----- nvinfo : EIATTR_SPARSE_MMA_MASK
	.align		4
.L_35:
        /*00d8*/ 	.byte	0x03, 0x50
        /*00da*/ 	.short	0x0000


	//----- nvinfo : EIATTR_MAXREG_COUNT
	.align		4
        /*00dc*/ 	.byte	0x03, 0x1b
        /*00de*/ 	.short	0x00ff


	//----- nvinfo : EIATTR_EXIT_INSTR_OFFSETS
	.align		4
        /*00e0*/ 	.byte	0x04, 0x1c
        /*00e2*/ 	.short	(.L_37 - .L_36)


	//   ....[0]....
.L_36:
        /*00e4*/ 	.word	0x00000930


	//----- nvinfo : EIATTR_REQNTID
	.align		4
.L_37:
        /*00e8*/ 	.byte	0x04, 0x10
        /*00ea*/ 	.short	(.L_39 - .L_38)
.L_38:
        /*00ec*/ 	.word	0x00000080
        /*00f0*/ 	.word	0x00000001
        /*00f4*/ 	.word	0x00000001


	//----- nvinfo : EIATTR_CBANK_PARAM_SIZE
	.align		4
.L_39:
        /*00f8*/ 	.byte	0x03, 0x19
        /*00fa*/ 	.short	0x0064


	//----- nvinfo : EIATTR_PARAM_CBANK
	.align		4
        /*00fc*/ 	.byte	0x04, 0x0a
        /*00fe*/ 	.short	(.L_41 - .L_40)
	.align		4
.L_40:
        /*0100*/ 	.word	index@(.nv.constant0.triton_poi_fused__unsafe_index_add_convolution_mul_relu_sub_29)
        /*0104*/ 	.short	0x0210
        /*0106*/ 	.short	0x0064


	//----- nvinfo : EIATTR_SW_WAR
	.align		4
.L_41:
        /*0108*/ 	.byte	0x04, 0x36
        /*010a*/ 	.short	(.L_43 - .L_42)
.L_42:
        /*010c*/ 	.word	0x00000008
.L_43:


//--------------------- .nv.callgraph             --------------------------
	.section	.nv.callgraph,"",@"SHT_CUDA_CALLGRAPH"
	.align	4
	.sectionentsize	8
	.align		4
        /*0000*/ 	.word	0x00000000
	.align		4
        /*0004*/ 	.word	0xffffffff
	.align		4
        /*0008*/ 	.word	0x00000000
	.align		4
        /*000c*/ 	.word	0xfffffffe
	.align		4
        /*0010*/ 	.word	0x00000000
	.align		4
        /*0014*/ 	.word	0xfffffffd
	.align		4
        /*0018*/ 	.word	0x00000000
	.align		4
        /*001c*/ 	.word	0xfffffffc


//--------------------- .text.triton_poi_fused__unsafe_index_add_convolution_mul_relu_sub_29 --------------------------
	.section	.text.triton_poi_fused__unsafe_index_add_convolution_mul_relu_sub_29,"ax",@progbits
	.align	128
        .global         triton_poi_fused__unsafe_index_add_convolution_mul_relu_sub_29
        .type           triton_poi_fused__unsafe_index_add_convolution_mul_relu_sub_29,@function
        .size           triton_poi_fused__unsafe_index_add_convolution_mul_relu_sub_29,(.L_x_1 - triton_poi_fused__unsafe_index_add_convolution_mul_relu_sub_29)
        .other          triton_poi_fused__unsafe_index_add_convolution_mul_relu_sub_29,@"STO_CUDA_ENTRY STV_DEFAULT"
triton_poi_fused__unsafe_index_add_convolution_mul_relu_sub_29:
.text.triton_poi_fused__unsafe_index_add_convolution_mul_relu_sub_29:
[----:B------:R-:W-:Y:S01]  /*0000*/  LDC R1, c[0x0][0x28] ;  /* 0x00000a00ff017b82 */ /* 0x000fe20000000800 */
[----:B------:R-:W1:Y:S07]  /*0010*/  S2R R3, SR_TID.X ;  /* 0x0000000000037919 */ /* 0x000e6e0000002100 */
[----:B------:R-:W2:Y:S01]  /*0020*/  LDC.64 R8, c[0x0][0x210] ;  /* 0x00008400ff087b82 */ /* 0x000ea20000000a00 */
[----:B------:R-:W-:Y:S01]  /*0030*/  ULDC.64 UR4, c[0x0][0x208] ;  /* 0x0000820000047ab9 */ /* 0x000fe20000000a00 */
[----:B------:R-:W-:Y:S01]  /*0040*/  ULDC.64 UR6, c[0x0][0x220] ;  /* 0x0000880000067ab9 */ /* 0x000fe20000000a00 */
[----:B------:R-:W3:Y:S01]  /*0050*/  S2R R0, SR_CTAID.X ;  /* 0x0000000000007919 */ /* 0x000ee20000002500 */
[----:B------:R-:W-:-:S04]  /*0060*/  ULDC.64 UR8, c[0x0][0x250] ;  /* 0x0000940000087ab9 */ /* 0x000fc80000000a00 */
[----:B------:R-:W4:Y:S01]  /*0070*/  LDC.64 R10, c[0x0][0x230] ;  /* 0x00008c00ff0a7b82 */ /* 0x000f220000000a00 */
[----:B-1----:R-:W-:-:S05]  /*0080*/  LOP3.LUT R3, R3, 0x7f, RZ, 0xc0, !PT ;  /* 0x0000007f03037812 */ /* 0x002fca00078ec0ff */
[----:B---3--:R-:W-:-:S05]  /*0090*/  IMAD R16, R0, 0x80, R3 ;  /* 0x0000008000107824 */ /* 0x008fca00078e0203 */
[----:B------:R-:W-:-:S04]  /*00a0*/  SHF.R.S32.HI R3, RZ, 0x1f, R16 ;  /* 0x0000001fff037819 */ /* 0x000fc80000011410 */
[----:B------:R-:W-:Y:S02]  /*00b0*/  LEA.HI R6, R3, R16, RZ, 0x6 ;  /* 0x0000001003067211 */ /* 0x000fe400078f30ff */
[----:B------:R-:W1:Y:S02]  /*00c0*/  LDC.64 R2, c[0x0][0x218] ;  /* 0x00008600ff027b82 */ /* 0x000e640000000a00 */
[----:B------:R-:W-:Y:S02]  /*00d0*/  SHF.R.S32.HI R18, RZ, 0x6, R6 ;  /* 0x00000006ff127819 */ /* 0x000fe40000011406 */
[----:B------:R-:W-:Y:S02]  /*00e0*/  LOP3.LUT R17, R6, 0xffffffc0, RZ, 0xc0, !PT ;  /* 0xffffffc006117812 */ /* 0x000fe400078ec0ff */
[----:B------:R-:W-:-:S03]  /*00f0*/  LEA.HI R4, R18, R18, RZ, 0x6 ;  /* 0x0000001212047211 */ /* 0x000fc600078f30ff */
[----:B------:R-:W-:Y:S01]  /*0100*/  IMAD.IADD R17, R16, 0x1, -R17 ;  /* 0x0000000110117824 */ /* 0x000fe200078e0a11 */
[----:B------:R-:W-:-:S05]  /*0110*/  LOP3.LUT R5, R4, 0xffffffc0, RZ, 0xc0, !PT ;  /* 0xffffffc004057812 */ /* 0x000fca00078ec0ff */
[----:B------:R-:W-:Y:S02]  /*0120*/  IMAD.IADD R18, R18, 0x1, -R5 ;  /* 0x0000000112127824 */ /* 0x000fe400078e0a05 */
[----:B------:R-:W3:Y:S02]  /*0130*/  LDC.64 R4, c[0x0][0x240] ;  /* 0x00009000ff047b82 */ /* 0x000ee40000000a00 */
[----:B--2---:R-:W-:-:S04]  /*0140*/  IMAD.WIDE R8, R18, 0x8, R8 ;  /* 0x0000000812087825 */ /* 0x004fc800078e0208 */
[C---:B-1----:R-:W-:Y:S02]  /*0150*/  IMAD.WIDE R6, R17.reuse, 0x8, R2 ;  /* 0x0000000811067825 */ /* 0x042fe400078e0202 */
[----:B------:R-:W2:Y:S04]  /*0160*/  LDG.E.EL.64 R8, desc[UR4][R8.64] ;  /* 0x0000000408087981 */ /* 0x000ea8000c2e1b00 */
[----:B------:R-:W5:Y:S01]  /*0170*/  LDG.E.EL.64 R6, desc[UR4][R6.64] ;  /* 0x0000000406067981 */ /* 0x000f62000c2e1b00 */
[----:B----4-:R-:W-:-:S06]  /*0180*/  IMAD.WIDE R2, R17, 0x8, R10 ;  /* 0x0000000811027825 */ /* 0x010fcc00078e020a */
[----:B------:R-:W4:Y:S01]  /*0190*/  LDG.E.EL.64 R2, desc[UR4][R2.64] ;  /* 0x0000000402027981 */ /* 0x000f22000c2e1b00 */
[----:B---3--:R-:W-:-:S06]  /*01a0*/  IMAD.WIDE R4, R18, 0x8, R4 ;  /* 0x0000000812047825 */ /* 0x008fcc00078e0204 */
[----:B------:R-:W3:Y:S01]  /*01b0*/  LDG.E.EL.64 R4, desc[UR4][R4.64] ;  /* 0x0000000404047981 */ /* 0x000ee2000c2e1b00 */
[----:B------:R-:W-:-:S04]  /*01c0*/  SHF.R.S32.HI R11, RZ, 0x18, R0 ;  /* 0x00000018ff0b7819 */ /* 0x000fc80000011400 */
[----:B------:R-:W-:-:S04]  /*01d0*/  SGXT R11, R11, 0x1 ;  /* 0x000000010b0b781a */ /* 0x000fc80000000200 */
[----:B------:R-:W-:-:S04]  /*01e0*/  LEA.HI R11, R11, R16, RZ, 0xc ;  /* 0x000000100b0b7211 */ /* 0x000fc800078f60ff */
[----:B------:R-:W-:-:S05]  /*01f0*/  SHF.R.S32.HI R0, RZ, 0xc, R11 ;  /* 0x0000000cff007819 */ /* 0x000fca000001140b */
[----:B------:R-:W-:Y:S01]  /*0200*/  IMAD.SHL.U32 R0, R0, 0x100, RZ ;  /* 0x0000010000007824 */ /* 0x000fe200078e00ff */
[----:B--2---:R-:W-:-:S04]  /*0210*/  SHF.R.U32.HI R13, RZ, 0x1b, R9 ;  /* 0x0000001bff0d7819 */ /* 0x004fc80000011609 */
[----:B------:R-:W-:Y:S02]  /*0220*/  LOP3.LUT R13, R13, 0x10, RZ, 0xc0, !PT ;  /* 0x000000100d0d7812 */ /* 0x000fe400078ec0ff */
[----:B-----5:R-:W-:Y:S02]  /*0230*/  SHF.R.U32.HI R11, RZ, 0x1b, R7 ;  /* 0x0000001bff0b7819 */ /* 0x020fe40000011607 */
[----:B------:R-:W-:Y:S02]  /*0240*/  IADD3 R13, P0, R8, R13, RZ ;  /* 0x0000000d080d7210 */ /* 0x000fe40007f1e0ff */
[----:B------:R-:W-:Y:S02]  /*0250*/  LOP3.LUT R11, R11, 0x10, RZ, 0xc0, !PT ;  /* 0x000000100b0b7812 */ /* 0x000fe400078ec0ff */
[----:B------:R-:W-:Y:S01]  /*0260*/  SHF.R.S32.HI R8, RZ, 0x1f, R0 ;  /* 0x0000001fff087819 */ /* 0x000fe20000011400 */
[----:B------:R-:W-:Y:S01]  /*0270*/  IMAD.X R10, RZ, RZ, R9, P0 ;  /* 0x000000ffff0a7224 */ /* 0x000fe200000e0609 */
[----:B------:R-:W-:-:S02]  /*0280*/  LEA R22, P1, R13, R0, 0x4 ;  /* 0x000000000d167211 */ /* 0x000fc400078220ff */
[----:B------:R-:W-:Y:S02]  /*0290*/  IADD3 R9, P0, R6, R11, RZ ;  /* 0x0000000b06097210 */ /* 0x000fe40007f1e0ff */
[----:B------:R-:W-:-:S03]  /*02a0*/  LEA.HI.X R11, R13, R8, R10, 0x4, P1 ;  /* 0x000000080d0b7211 */ /* 0x000fc600008f240a */
[----:B------:R-:W-:Y:S01]  /*02b0*/  IMAD.X R6, RZ, RZ, R7, P0 ;  /* 0x000000ffff067224 */ /* 0x000fe200000e0607 */
[----:B---3--:R-:W-:Y:S02]  /*02c0*/  SHF.R.U32.HI R13, RZ, 0x1b, R5 ;  /* 0x0000001bff0d7819 */ /* 0x008fe40000011605 */
[----:B------:R-:W-:Y:S02]  /*02d0*/  IADD3 R7, P0, R22, R9, RZ ;  /* 0x0000000916077210 */ /* 0x000fe40007f1e0ff */
[----:B----4-:R-:W-:Y:S02]  /*02e0*/  SHF.R.U32.HI R15, RZ, 0x1b, R3 ;  /* 0x0000001bff0f7819 */ /* 0x010fe40000011603 */
[----:B------:R-:W-:Y:S01]  /*02f0*/  LOP3.LUT R13, R13, 0x10, RZ, 0xc0, !PT ;  /* 0x000000100d0d7812 */ /* 0x000fe200078ec0ff */
[----:B------:R-:W-:Y:S01]  /*0300*/  IMAD.X R10, R11, 0x1, R6, P0 ;  /* 0x000000010b0a7824 */ /* 0x000fe200000e0606 */
[----:B------:R-:W-:Y:S02]  /*0310*/  LOP3.LUT R15, R15, 0x10, RZ, 0xc0, !PT ;  /* 0x000000100f0f7812 */ /* 0x000fe400078ec0ff */
[----:B------:R-:W-:Y:S01]  /*0320*/  IADD3 R13, P2, R4, R13, RZ ;  /* 0x0000000d040d7210 */ /* 0x000fe20007f5e0ff */
[----:B------:R-:W-:Y:S01]  /*0330*/  IMAD.SHL.U32 R24, R7, 0x4, RZ ;  /* 0x0000000407187824 */ /* 0x000fe200078e00ff */
[----:B------:R-:W-:-:S02]  /*0340*/  IADD3 R15, P1, R2, R15, RZ ;  /* 0x0000000f020f7210 */ /* 0x000fc40007f3e0ff */
[----:B------:R-:W-:Y:S01]  /*0350*/  SHF.L.U64.HI R2, R7, 0x2, R10 ;  /* 0x0000000207027819 */ /* 0x000fe2000001020a */
[----:B------:R-:W-:Y:S02]  /*0360*/  IMAD.SHL.U32 R7, R13, 0x10, RZ ;  /* 0x000000100d077824 */ /* 0x000fe400078e00ff */
[----:B------:R-:W-:Y:S01]  /*0370*/  IMAD.X R10, RZ, RZ, R5, P2 ;  /* 0x000000ffff0a7224 */ /* 0x000fe200010e0605 */
[----:B------:R-:W-:Y:S01]  /*0380*/  IADD3 R4, P0, R24, UR6, RZ ;  /* 0x0000000618047c10 */ /* 0x000fe2000ff1e0ff */
[----:B------:R-:W-:Y:S01]  /*0390*/  IMAD.X R14, RZ, RZ, R3, P1 ;  /* 0x000000ffff0e7224 */ /* 0x000fe200008e0603 */
[----:B------:R-:W-:Y:S02]  /*03a0*/  IADD3 R3, P1, P2, R7, R9, R0 ;  /* 0x0000000907037210 */ /* 0x000fe40007a3e000 */
[----:B------:R-:W-:Y:S02]  /*03b0*/  SHF.L.U64.HI R13, R13, 0x4, R10 ;  /* 0x000000040d0d7819 */ /* 0x000fe4000001020a */
[----:B------:R-:W-:-:S02]  /*03c0*/  IADD3 R12, P3, P4, R7, R15, R0 ;  /* 0x0000000f070c7210 */ /* 0x000fc40007c7e000 */
[----:B------:R-:W-:Y:S02]  /*03d0*/  IADD3.X R5, R2, UR7, RZ, P0, !PT ;  /* 0x0000000702057c10 */ /* 0x000fe400087fe4ff */
[C-C-:B------:R-:W-:Y:S02]  /*03e0*/  IADD3.X R10, R13.reuse, R6, R8.reuse, P1, P2 ;  /* 0x000000060d0a7210 */ /* 0x140fe40000fe4408 */
[----:B------:R-:W-:Y:S01]  /*03f0*/  IADD3 R22, P0, R15, R22, RZ ;  /* 0x000000160f167210 */ /* 0x000fe20007f1e0ff */
[----:B------:R-:W1:Y:S01]  /*0400*/  LDC.64 R6, c[0x0][0x228] ;  /* 0x00008a00ff067b82 */ /* 0x000e620000000a00 */
[----:B------:R-:W-:Y:S01]  /*0410*/  IADD3.X R13, R13, R14, R8, P3, P4 ;  /* 0x0000000e0d0d7210 */ /* 0x000fe20001fe8408 */
[C---:B------:R-:W-:Y:S01]  /*0420*/  IMAD.SHL.U32 R8, R3.reuse, 0x4, RZ ;  /* 0x0000000403087824 */ /* 0x040fe200078e00ff */
[----:B------:R-:W-:Y:S01]  /*0430*/  IADD3 R24, P1, R24, UR8, RZ ;  /* 0x0000000818187c10 */ /* 0x000fe2000ff3e0ff */
[----:B------:R-:W-:Y:S01]  /*0440*/  IMAD.X R11, R14, 0x1, R11, P0 ;  /* 0x000000010e0b7824 */ /* 0x000fe200000e060b */
[----:B------:R-:W-:Y:S01]  /*0450*/  SHF.L.U64.HI R9, R3, 0x2, R10 ;  /* 0x0000000203097819 */ /* 0x000fe2000001020a */
[----:B------:R-:W-:Y:S01]  /*0460*/  IMAD.SHL.U32 R23, R22, 0x4, RZ ;  /* 0x0000000416177824 */ /* 0x000fe200078e00ff */
[----:B------:R-:W-:Y:S01]  /*0470*/  IADD3 R20, P0, R8, UR6, RZ ;  /* 0x0000000608147c10 */ /* 0x000fe2000ff1e0ff */
[----:B------:R2:W3:Y:S01]  /*0480*/  LDG.E.EL R0, desc[UR4][R4.64] ;  /* 0x0000000404007981 */ /* 0x0004e2000c2e1900 */
[----:B------:R-:W-:-:S02]  /*0490*/  IADD3.X R25, R2, UR9, RZ, P1, !PT ;  /* 0x0000000902197c10 */ /* 0x000fc40008ffe4ff */
[----:B------:R-:W4:Y:S01]  /*04a0*/  LDC.64 R2, c[0x0][0x258] ;  /* 0x00009600ff027b82 */ /* 0x000f220000000a00 */
[C---:B------:R-:W-:Y:S01]  /*04b0*/  SHF.L.U64.HI R13, R12.reuse, 0x2, R13 ;  /* 0x000000020c0d7819 */ /* 0x040fe2000001020d */
[----:B------:R-:W-:Y:S01]  /*04c0*/  IMAD.SHL.U32 R12, R12, 0x4, RZ ;  /* 0x000000040c0c7824 */ /* 0x000fe200078e00ff */
[----:B------:R-:W-:Y:S01]  /*04d0*/  IADD3.X R21, R9, UR7, RZ, P0, !PT ;  /* 0x0000000709157c10 */ /* 0x000fe200087fe4ff */
[----:B------:R5:W3:Y:S01]  /*04e0*/  LDG.E.EL R19, desc[UR4][R24.64] ;  /* 0x0000000418137981 */ /* 0x000ae2000c2e1900 */
[----:B------:R-:W-:Y:S02]  /*04f0*/  SHF.L.U64.HI R22, R22, 0x2, R11 ;  /* 0x0000000216167819 */ /* 0x000fe4000001020b */
[----:B--2---:R-:W-:Y:S01]  /*0500*/  IADD3 R4, P0, R23, UR6, RZ ;  /* 0x0000000617047c10 */ /* 0x004fe2000ff1e0ff */
[----:B------:R-:W2:Y:S01]  /*0510*/  LDC.64 R10, c[0x0][0x238] ;  /* 0x00008e00ff0a7b82 */ /* 0x000ea20000000a00 */
[----:B------:R-:W-:Y:S01]  /*0520*/  IADD3 R14, P1, R12, UR6, RZ ;  /* 0x000000060c0e7c10 */ /* 0x000fe2000ff3e0ff */
[----:B------:R-:W3:Y:S01]  /*0530*/  LDG.E.EL R20, desc[UR4][R20.64] ;  /* 0x0000000414147981 */ /* 0x000ee2000c2e1900 */
[----:B------:R-:W-:-:S02]  /*0540*/  IADD3.X R5, R22, UR7, RZ, P0, !PT ;  /* 0x0000000716057c10 */ /* 0x000fc400087fe4ff */
[----:B------:R-:W-:Y:S01]  /*0550*/  IADD3 R8, P0, R8, UR8, RZ ;  /* 0x0000000808087c10 */ /* 0x000fe2000ff1e0ff */
[----:B-1----:R-:W3:Y:S01]  /*0560*/  LDG.E R7, desc[UR4][R6.64] ;  /* 0x0000000406077981 */ /* 0x002ee2000c1e1900 */
[----:B------:R-:W-:Y:S02]  /*0570*/  IADD3.X R15, R13, UR7, RZ, P1, !PT ;  /* 0x000000070d0f7c10 */ /* 0x000fe40008ffe4ff */
[----:B------:R-:W-:Y:S01]  /*0580*/  IADD3.X R9, R9, UR9, RZ, P0, !PT ;  /* 0x0000000909097c10 */ /* 0x000fe200087fe4ff */
[----:B------:R-:W3:Y:S01]  /*0590*/  LDG.E.EL R4, desc[UR4][R4.64] ;  /* 0x0000000404047981 */ /* 0x000ee2000c2e1900 */
[----:B------:R-:W-:Y:S02]  /*05a0*/  IADD3 R12, P1, R12, UR8, RZ ;  /* 0x000000080c0c7c10 */ /* 0x000fe4000ff3e0ff */
[----:B-----5:R-:W-:Y:S01]  /*05b0*/  IADD3 R24, P0, R23, UR8, RZ ;  /* 0x0000000817187c10 */ /* 0x020fe2000ff1e0ff */
[----:B------:R-:W5:Y:S01]  /*05c0*/  LDG.E.EL R8, desc[UR4][R8.64] ;  /* 0x0000000408087981 */ /* 0x000f62000c2e1900 */
[----:B------:R-:W-:-:S02]  /*05d0*/  IADD3.X R13, R13, UR9, RZ, P1, !PT ;  /* 0x000000090d0d7c10 */ /* 0x000fc40008ffe4ff */
[----:B------:R-:W-:Y:S01]  /*05e0*/  IADD3.X R25, R22, UR9, RZ, P0, !PT ;  /* 0x0000000916197c10 */ /* 0x000fe200087fe4ff */
[----:B----4-:R-:W4:Y:S01]  /*05f0*/  LDG.E R2, desc[UR4][R2.64] ;  /* 0x0000000402027981 */ /* 0x010f22000c1e1900 */
[----:B------:R-:W1:Y:S03]  /*0600*/  LDC.64 R22, c[0x0][0x248] ;  /* 0x00009200ff167b82 */ /* 0x000e660000000a00 */
[----:B------:R1:W5:Y:S04]  /*0610*/  LDG.E.EL R13, desc[UR4][R12.64] ;  /* 0x000000040c0d7981 */ /* 0x000368000c2e1900 */
[----:B------:R-:W5:Y:S04]  /*0620*/  LDG.E.EL R25, desc[UR4][R24.64] ;  /* 0x0000000418197981 */ /* 0x000f68000c2e1900 */
[----:B------:R-:W5:Y:S01]  /*0630*/  LDG.E.EL R14, desc[UR4][R14.64] ;  /* 0x000000040e0e7981 */ /* 0x000f62000c2e1900 */
[----:B--2---:R-:W-:-:S05]  /*0640*/  IMAD.WIDE R26, R17, 0x4, R10 ;  /* 0x00000004111a7825 */ /* 0x004fca00078e020a */
[----:B------:R-:W2:Y:S01]  /*0650*/  LDG.E.EL R6, desc[UR4][R26.64] ;  /* 0x000000041a067981 */ /* 0x000ea2000c2e1900 */
[----:B01----:R-:W-:-:S06]  /*0660*/  IMAD.WIDE R10, R18, 0x4, R22 ;  /* 0x00000004120a7825 */ /* 0x003fcc00078e0216 */
[----:B------:R0:W2:Y:S01]  /*0670*/  LDG.E.EL R10, desc[UR4][R10.64] ;  /* 0x000000040a0a7981 */ /* 0x0000a2000c2e1900 */
[C---:B---3--:R-:W-:Y:S01]  /*0680*/  FSETP.GEU.AND P6, PT, R7.reuse, -R20, PT ;  /* 0x800000140700720b */ /* 0x048fe20003fce000 */
[C---:B------:R-:W-:Y:S01]  /*0690*/  FADD R20, R7.reuse, R20 ;  /* 0x0000001407147221 */ /* 0x040fe20000000000 */
[C---:B------:R-:W-:Y:S02]  /*06a0*/  FSETP.GEU.AND P4, PT, R7.reuse, -R0, PT ;  /* 0x800000000700720b */ /* 0x040fe40003f8e000 */
[C---:B------:R-:W-:Y:S01]  /*06b0*/  FSETP.GEU.AND P3, PT, R7.reuse, -R4, PT ;  /* 0x800000040700720b */ /* 0x040fe20003f6e000 */
[C---:B------:R-:W-:Y:S01]  /*06c0*/  FADD R12, R7.reuse, R4 ;  /* 0x00000004070c7221 */ /* 0x040fe20000000000 */
[----:B------:R-:W-:Y:S01]  /*06d0*/  FSEL R9, R20, RZ, P6 ;  /* 0x000000ff14097208 */ /* 0x000fe20003000000 */
[----:B------:R-:W1:Y:S01]  /*06e0*/  LDC.64 R4, c[0x0][0x260] ;  /* 0x00009800ff047b82 */ /* 0x000e620000000a00 */
[----:B------:R-:W-:Y:S01]  /*06f0*/  FADD R0, R7, R0 ;  /* 0x0000000007007221 */ /* 0x000fe20000000000 */
[C---:B----4-:R-:W-:Y:S01]  /*0700*/  FSETP.GEU.AND P2, PT, R2.reuse, -R19, PT ;  /* 0x800000130200720b */ /* 0x050fe20003f4e000 */
[C---:B------:R-:W-:Y:S01]  /*0710*/  FADD R19, R2.reuse, R19 ;  /* 0x0000001302137221 */ /* 0x040fe20000000000 */
[C---:B-----5:R-:W-:Y:S01]  /*0720*/  FSETP.GEU.AND P1, PT, R2.reuse, -R8, PT ;  /* 0x800000080200720b */ /* 0x060fe20003f2e000 */
[C---:B------:R-:W-:Y:S01]  /*0730*/  FADD R8, R2.reuse, R8 ;  /* 0x0000000802087221 */ /* 0x040fe20000000000 */
[C---:B------:R-:W-:Y:S01]  /*0740*/  FSETP.GEU.AND P0, PT, R2.reuse, -R13, PT ;  /* 0x8000000d0200720b */ /* 0x040fe20003f0e000 */
[C---:B------:R-:W-:Y:S01]  /*0750*/  FADD R13, R2.reuse, R13 ;  /* 0x0000000d020d7221 */ /* 0x040fe20000000000 */
[C---:B------:R-:W-:Y:S01]  /*0760*/  FSETP.GEU.AND P6, PT, R2.reuse, -R25, PT ;  /* 0x800000190200720b */ /* 0x040fe20003fce000 */
[----:B------:R-:W-:-:S02]  /*0770*/  FADD R25, R2, R25 ;  /* 0x0000001902197221 */ /* 0x000fc40000000000 */
[----:B------:R-:W3:Y:S01]  /*0780*/  LDC.64 R2, c[0x0][0x268] ;  /* 0x00009a00ff027b82 */ /* 0x000ee20000000a00 */
[C---:B------:R-:W-:Y:S01]  /*0790*/  FSETP.GEU.AND P5, PT, R7.reuse, -R14, PT ;  /* 0x8000000e0700720b */ /* 0x040fe20003fae000 */
[----:B------:R-:W-:Y:S01]  /*07a0*/  FADD R14, R7, R14 ;  /* 0x0000000e070e7221 */ /* 0x000fe20000000000 */
[----:B------:R-:W-:Y:S02]  /*07b0*/  FSEL R7, R0, RZ, P4 ;  /* 0x000000ff00077208 */ /* 0x000fe40002000000 */
[----:B------:R-:W-:Y:S02]  /*07c0*/  FSEL R12, R12, RZ, P3 ;  /* 0x000000ff0c0c7208 */ /* 0x000fe40001800000 */
[----:B------:R-:W-:Y:S02]  /*07d0*/  FSEL R14, R14, RZ, P5 ;  /* 0x000000ff0e0e7208 */ /* 0x000fe40002800000 */
[----:B0-----:R-:W-:Y:S02]  /*07e0*/  FSEL R11, R8, RZ, P1 ;  /* 0x000000ff080b7208 */ /* 0x001fe40000800000 */
[----:B------:R-:W-:-:S02]  /*07f0*/  FSEL R19, R19, RZ, P2 ;  /* 0x000000ff13137208 */ /* 0x000fc40001000000 */
[----:B------:R-:W-:Y:S02]  /*0800*/  FSEL R0, R25, RZ, P6 ;  /* 0x000000ff19007208 */ /* 0x000fe40003000000 */
[----:B------:R-:W-:Y:S01]  /*0810*/  FSEL R8, R13, RZ, P0 ;  /* 0x000000ff0d087208 */ /* 0x000fe20000000000 */
[----:B------:R-:W-:Y:S01]  /*0820*/  FADD R14, -R9, R14 ;  /* 0x0000000e090e7221 */ /* 0x000fe20000000100 */
[----:B------:R-:W-:Y:S01]  /*0830*/  FADD R12, -R7, R12 ;  /* 0x0000000c070c7221 */ /* 0x000fe20000000100 */
[----:B------:R-:W-:Y:S02]  /*0840*/  FADD R0, -R19, R0 ;  /* 0x0000000013007221 */ /* 0x000fe40000000100 */
[----:B------:R-:W-:Y:S01]  /*0850*/  FADD R8, -R11, R8 ;  /* 0x000000080b087221 */ /* 0x000fe20000000100 */
[C---:B--2---:R-:W-:Y:S01]  /*0860*/  FFMA R14, R6.reuse, R14, R9 ;  /* 0x0000000e060e7223 */ /* 0x044fe20000000009 */
[C---:B------:R-:W-:Y:S01]  /*0870*/  FFMA R7, R6.reuse, R12, R7 ;  /* 0x0000000c06077223 */ /* 0x040fe20000000007 */
[C---:B------:R-:W-:Y:S01]  /*0880*/  FFMA R19, R6.reuse, R0, R19 ;  /* 0x0000000006137223 */ /* 0x040fe20000000013 */
[----:B------:R-:W-:Y:S01]  /*0890*/  FFMA R8, R6, R8, R11 ;  /* 0x0000000806087223 */ /* 0x000fe2000000000b */
[----:B------:R-:W-:-:S02]  /*08a0*/  IMAD R9, R16, 0xd, RZ ;  /* 0x0000000d10097824 */ /* 0x000fc400078e02ff */
[----:B------:R-:W-:Y:S01]  /*08b0*/  FADD R14, -R7, R14 ;  /* 0x0000000e070e7221 */ /* 0x000fe20000000100 */
[----:B------:R-:W-:Y:S01]  /*08c0*/  FADD R8, -R19, R8 ;  /* 0x0000000813087221 */ /* 0x000fe20000000100 */
[----:B-1----:R-:W-:-:S04]  /*08d0*/  IMAD.WIDE R4, R9, 0x4, R4 ;  /* 0x0000000409047825 */ /* 0x002fc800078e0204 */
[C---:B------:R-:W-:Y:S01]  /*08e0*/  FFMA R7, R10.reuse, R14, R7 ;  /* 0x0000000e0a077223 */ /* 0x040fe20000000007 */
[----:B------:R-:W-:Y:S01]  /*08f0*/  FFMA R19, R10, R8, R19 ;  /* 0x000000080a137223 */ /* 0x000fe20000000013 */
[----:B---3--:R-:W-:-:S03]  /*0900*/  IMAD.WIDE R2, R9, 0x4, R2 ;  /* 0x0000000409027825 */ /* 0x008fc600078e0202 */
[----:B------:R-:W-:Y:S04]  /*0910*/  STG.E desc[UR4][R4.64], R7 ;  /* 0x0000000704007986 */ /* 0x000fe8000c101904 */
[----:B------:R-:W-:Y:S01]  /*0920*/  STG.E desc[UR4][R2.64], R19 ;  /* 0x0000001302007986 */ /* 0x000fe2000c101904 */
[----:B------:R-:W-:Y:S05]  /*0930*/  EXIT ;  /* 0x000000000000794d */ /* 0x000fea0003800000 */
.L_x_0:
[----:B------:R-:W-:-:S00]  /*0940*/  BRA `(.L_x_0) ;  /* 0xfffffffc00fc7947 */ /* 0x000fc0000383ffff */
[----:B------:R-:W-:-:S00]  /*0950*/  NOP ;  /* 0x0000000000007918 */ /* 0x000fc00000000000 */
        /* <DEDUP_REMOVED lines=10> */
.L_x_1:


//--------------------- .nv.constant0.triton_poi_fused__unsafe_index_add_convolution_mul_relu_sub_29 --------------------------
	.section	.nv.constant0.triton_poi_fused__unsafe_index_add_convolution_mul_relu_sub_29,"a",@progbits
	.sectionflags	@""
	.align	4
.nv.constant0.triton_poi_fused__unsafe_index_add_convolution_mul_relu_sub_29:
	.zero		628
